//
// Generated by NVIDIA NVVM Compiler
//
// Compiler Build ID: CL-36424714
// Cuda compilation tools, release 13.0, V13.0.88
// Based on NVVM 20.0.0
//

.version 9.0
.target sm_100
.address_size 64

	// .globl	sgemm_nt_32x128
// _ZZ15sgemm_nt_32x128E5share has been demoted

.visible .entry sgemm_nt_32x128(
	.param .u64 .ptr .align 1 sgemm_nt_32x128_param_0,
	.param .u64 .ptr .align 1 sgemm_nt_32x128_param_1,
	.param .u64 .ptr .align 1 sgemm_nt_32x128_param_2,
	.param .u64 .ptr .align 1 sgemm_nt_32x128_param_3,
	.param .u32 sgemm_nt_32x128_param_4,
	.param .u32 sgemm_nt_32x128_param_5,
	.param .u32 sgemm_nt_32x128_param_6,
	.param .u32 sgemm_nt_32x128_param_7,
	.param .u32 sgemm_nt_32x128_param_8,
	.param .u32 sgemm_nt_32x128_param_9,
	.param .f32 sgemm_nt_32x128_param_10,
	.param .f32 sgemm_nt_32x128_param_11,
	.param .u32 sgemm_nt_32x128_param_12,
	.param .u32 sgemm_nt_32x128_param_13,
	.param .u32 sgemm_nt_32x128_param_14,
	.param .u32 sgemm_nt_32x128_param_15,
	.param .u32 sgemm_nt_32x128_param_16
)
.maxntid 128
{
	.reg .b32 	%r<8>;
	.reg .b32 	%f<2>;
	.reg .b64 	%rd<5>;
	// demoted variable
	.shared .align 4 .b8 _ZZ15sgemm_nt_32x128E5share[21008];
	ld.param.u64 	%rd1, [sgemm_nt_32x128_param_3];
	cvta.to.global.u64 	%rd2, %rd1;
	mov.u32 	%r1, %tid.x;
	shl.b32 	%r2, %r1, 2;
	mov.u32 	%r3, _ZZ15sgemm_nt_32x128E5share;
	add.s32 	%r4, %r3, %r2;
	mov.b32 	%r5, 1065353216;
	st.shared.u32 	[%r4], %r5;
	xor.b32  	%r6, %r2, 508;
	add.s32 	%r7, %r3, %r6;
	ld.shared.f32 	%f1, [%r7];
	mul.wide.u32 	%rd3, %r1, 4;
	add.s64 	%rd4, %rd2, %rd3;
	st.global.f32 	[%rd4], %f1;
	ret;

}


// ===== COMPILED SASS (sm_100) =====

	.target	sm_100

	.elftype	@"ET_EXEC"


//--------------------- .note.nv.tkinfo           --------------------------
	.section	.note.nv.tkinfo,"",@"SHT_NOTE"
	.sectionflags	@"SHF_NOTE_NV_TKINFO"
	.tkinfo
        /*0018*/ 	.word	0x00000002
        /*0030*/ 	.string	""
        /*0030*/ 	.string	"ptxas"
        /*0030*/ 	.string	"Cuda compilation tools, release 13.0, V13.0.88"
        /*0030*/ 	.string	"Build cuda_13.0.r13.0/compiler.36424714_0"
        /*0030*/ 	.string	"-arch sm_100 -m 64 "



//--------------------- .note.nv.cuinfo           --------------------------
	.section	.note.nv.cuinfo,"",@"SHT_NOTE"
	.sectionflags	@"SHF_NOTE_NV_CUINFO"
        /*0018*/ 	.short	0x0002
        /*001a*/ 	.short	0x0064
        /*001c*/ 	.short	0x0082
	.zero		2


//--------------------- .nv.info                  --------------------------
	.section	.nv.info,"",@"SHT_CUDA_INFO"
	.align	4


	//----- nvinfo : EIATTR_REGCOUNT
	.align		4
        /*0000*/ 	.byte	0x04, 0x2f
        /*0002*/ 	.short	(.L_1 - .L_0)
	.align		4
.L_0:
        /*0004*/ 	.word	index@(sgemm_nt_32x128)
        /*0008*/ 	.word	0x0000000c


	//----- nvinfo : EIATTR_FRAME_SIZE
	.align		4
.L_1:
        /*000c*/ 	.byte	0x04, 0x11
        /*000e*/ 	.short	(.L_3 - .L_2)
	.align		4
.L_2:
        /*0010*/ 	.word	index@(sgemm_nt_32x128)
        /*0014*/ 	.word	0x00000000


	//----- nvinfo : EIATTR_MIN_STACK_SIZE
	.align		4
.L_3:
        /*0018*/ 	.byte	0x04, 0x12
        /*001a*/ 	.short	(.L_5 - .L_4)
	.align		4
.L_4:
        /*001c*/ 	.word	index@(sgemm_nt_32x128)
        /*0020*/ 	.word	0x00000000
.L_5:


//--------------------- .nv.compat                --------------------------
	.section	.nv.compat,"",@"SHT_CUDA_COMPAT_INFO"
	.align	4
        /*0000*/ 	.byte	0x02, 0x09, 0x00, 0x00, 0x02, 0x02, 0x01, 0x00, 0x02, 0x05, 0x05, 0x00, 0x03, 0x07, 0x01, 0x01
        /*0010*/ 	.byte	0x02, 0x03, 0x00, 0x00, 0x02, 0x06, 0x01, 0x00, 0x04, 0x0b, 0x08, 0x00, 0x09, 0x00, 0x00, 0x00
        /*0020*/ 	.byte	0x00, 0x00, 0x00, 0x00


//--------------------- .nv.info.sgemm_nt_32x128  --------------------------
	.section	.nv.info.sgemm_nt_32x128,"",@"SHT_CUDA_INFO"
	.sectionflags	@""
	.align	4


	//----- nvinfo : EIATTR_CUDA_API_VERSION
	.align		4
        /*0000*/ 	.byte	0x04, 0x37
        /*0002*/ 	.short	(.L_7 - .L_6)
.L_6:
        /*0004*/ 	.word	0x00000082


	//----- nvinfo : EIATTR_KPARAM_INFO
	.align		4
.L_7:
        /*0008*/ 	.byte	0x04, 0x17
        /*000a*/ 	.short	(.L_9 - .L_8)
.L_8:
        /*000c*/ 	.word	0x00000000
        /*0010*/ 	.short	0x0010
        /*0012*/ 	.short	0x0050
        /*0014*/ 	.byte	0x00, 0xf0, 0x11, 0x00


	//----- nvinfo : EIATTR_KPARAM_INFO
	.align		4
.L_9:
        /*0018*/ 	.byte	0x04, 0x17
        /*001a*/ 	.short	(.L_11 - .L_10)
.L_10:
        /*001c*/ 	.word	0x00000000
        /*0020*/ 	.short	0x000f
        /*0022*/ 	.short	0x004c
        /*0024*/ 	.byte	0x00, 0xf0, 0x11, 0x00


	//----- nvinfo : EIATTR_KPARAM_INFO
	.align		4
.L_11:
        /*0028*/ 	.byte	0x04, 0x17
        /*002a*/ 	.short	(.L_13 - .L_12)
.L_12:
        /*002c*/ 	.word	0x00000000
        /*0030*/ 	.short	0x000e
        /*0032*/ 	.short	0x0048
        /*0034*/ 	.byte	0x00, 0xf0, 0x11, 0x00


	//----- nvinfo : EIATTR_KPARAM_INFO
	.align		4
.L_13:
        /*0038*/ 	.byte	0x04, 0x17
        /*003a*/ 	.short	(.L_15 - .L_14)
.L_14:
        /*003c*/ 	.word	0x00000000
        /*0040*/ 	.short	0x000d
        /*0042*/ 	.short	0x0044
        /*0044*/ 	.byte	0x00, 0xf0, 0x11, 0x00


	//----- nvinfo : EIATTR_KPARAM_INFO
	.align		4
.L_15:
        /*0048*/ 	.byte	0x04, 0x17
        /*004a*/ 	.short	(.L_17 - .L_16)
.L_16:
        /*004c*/ 	.word	0x00000000
        /*0050*/ 	.short	0x000c
        /*0052*/ 	.short	0x0040
        /*0054*/ 	.byte	0x00, 0xf0, 0x11, 0x00


	//----- nvinfo : EIATTR_KPARAM_INFO
	.align		4
.L_17:
        /*0058*/ 	.byte	0x04, 0x17
        /*005a*/ 	.short	(.L_19 - .L_18)
.L_18:
        /*005c*/ 	.word	0x00000000
        /*0060*/ 	.short	0x000b
        /*0062*/ 	.short	0x003c
        /*0064*/ 	.byte	0x00, 0xf0, 0x11, 0x00


	//----- nvinfo : EIATTR_KPARAM_INFO
	.align		4
.L_19:
        /*0068*/ 	.byte	0x04, 0x17
        /*006a*/ 	.short	(.L_21 - .L_20)
.L_20:
        /*006c*/ 	.word	0x00000000
        /*0070*/ 	.short	0x000a
        /*0072*/ 	.short	0x0038
        /*0074*/ 	.byte	0x00, 0xf0, 0x11, 0x00


	//----- nvinfo : EIATTR_KPARAM_INFO
	.align		4
.L_21:
        /*0078*/ 	.byte	0x04, 0x17
        /*007a*/ 	.short	(.L_23 - .L_22)
.L_22:
        /*007c*/ 	.word	0x00000000
        /*0080*/ 	.short	0x0009
        /*0082*/ 	.short	0x0034
        /*0084*/ 	.byte	0x00, 0xf0, 0x11, 0x00


	//----- nvinfo : EIATTR_KPARAM_INFO
	.align		4
.L_23:
        /*0088*/ 	.byte	0x04, 0x17
        /*008a*/ 	.short	(.L_25 - .L_24)
.L_24:
        /*008c*/ 	.word	0x00000000
        /*0090*/ 	.short	0x0008
        /*0092*/ 	.short	0x0030
        /*0094*/ 	.byte	0x00, 0xf0, 0x11, 0x00


	//----- nvinfo : EIATTR_KPARAM_INFO
	.align		4
.L_25:
        /*0098*/ 	.byte	0x04, 0x17
        /*009a*/ 	.short	(.L_27 - .L_26)
.L_26:
        /*009c*/ 	.word	0x00000000
        /*00a0*/ 	.short	0x0007
        /*00a2*/ 	.short	0x002c
        /*00a4*/ 	.byte	0x00, 0xf0, 0x11, 0x00


	//----- nvinfo : EIATTR_KPARAM_INFO
	.align		4
.L_27:
        /*00a8*/ 	.byte	0x04, 0x17
        /*00aa*/ 	.short	(.L_29 - .L_28)
.L_28:
        /*00ac*/ 	.word	0x00000000
        /*00b0*/ 	.short	0x0006
        /*00b2*/ 	.short	0x0028
        /*00b4*/ 	.byte	0x00, 0xf0, 0x11, 0x00


	//----- nvinfo : EIATTR_KPARAM_INFO
	.align		4
.L_29:
        /*00b8*/ 	.byte	0x04, 0x17
        /*00ba*/ 	.short	(.L_31 - .L_30)
.L_30:
        /*00bc*/ 	.word	0x00000000
        /*00c0*/ 	.short	0x0005
        /*00c2*/ 	.short	0x0024
        /*00c4*/ 	.byte	0x00, 0xf0, 0x11, 0x00


	//----- nvinfo : EIATTR_KPARAM_INFO
	.align		4
.L_31:
        /*00c8*/ 	.byte	0x04, 0x17
        /*00ca*/ 	.short	(.L_33 - .L_32)
.L_32:
        /*00cc*/ 	.word	0x00000000
        /*00d0*/ 	.short	0x0004
        /*00d2*/ 	.short	0x0020
        /*00d4*/ 	.byte	0x00, 0xf0, 0x11, 0x00


	//----- nvinfo : EIATTR_KPARAM_INFO
	.align		4
.L_33:
        /*00d8*/ 	.byte	0x04, 0x17
        /*00da*/ 	.short	(.L_35 - .L_34)
.L_34:
        /*00dc*/ 	.word	0x00000000
        /*00e0*/ 	.short	0x0003
        /*00e2*/ 	.short	0x0018
        /*00e4*/ 	.byte	0x00, 0xf5, 0x21, 0x00


	//----- nvinfo : EIATTR_KPARAM_INFO
	.align		4
.L_35:
        /*00e8*/ 	.byte	0x04, 0x17
        /*00ea*/ 	.short	(.L_37 - .L_36)
.L_36:
        /*00ec*/ 	.word	0x00000000
        /*00f0*/ 	.short	0x0002
        /*00f2*/ 	.short	0x0010
        /*00f4*/ 	.byte	0x00, 0xf5, 0x21, 0x00


	//----- nvinfo : EIATTR_KPARAM_INFO
	.align		4
.L_37:
        /*00f8*/ 	.byte	0x04, 0x17
        /*00fa*/ 	.short	(.L_39 - .L_38)
.L_38:
        /*00fc*/ 	.word	0x00000000
        /*0100*/ 	.short	0x0001
        /*0102*/ 	.short	0x0008
        /*0104*/ 	.byte	0x00, 0xf5, 0x21, 0x00


	//----- nvinfo : EIATTR_KPARAM_INFO
	.align		4
.L_39:
        /*0108*/ 	.byte	0x04, 0x17
        /*010a*/ 	.short	(.L_41 - .L_40)
.L_40:
        /*010c*/ 	.word	0x00000000
        /*0110*/ 	.short	0x0000
        /*0112*/ 	.short	0x0000
        /*0114*/ 	.byte	0x00, 0xf5, 0x21, 0x00


	//----- nvinfo : EIATTR_SPARSE_MMA_MASK
	.align		4
.L_41:
        /*0118*/ 	.byte	0x03, 0x50
        /*011a*/ 	.short	0x0000


	//----- nvinfo : EIATTR_MAXREG_COUNT
	.align		4
        /*011c*/ 	.byte	0x03, 0x1b
        /*011e*/ 	.short	0x00ff


	//----- nvinfo : EIATTR_MERCURY_ISA_VERSION
	.align		4
        /*0120*/ 	.byte	0x03, 0x5f
        /*0122*/ 	.short	0x0101


	//----- nvinfo : EIATTR_VRC_CTA_INIT_COUNT
	.align		4
        /*0124*/ 	.byte	0x02, 0x4a
	.zero		1
	.zero		1


	//----- nvinfo : EIATTR_EXIT_INSTR_OFFSETS
	.align		4
        /*0128*/ 	.byte	0x04, 0x1c
        /*012a*/ 	.short	(.L_43 - .L_42)


	//   ....[0]....
.L_42:
        /*012c*/ 	.word	0x000000e0


	//----- nvinfo : EIATTR_MAX_THREADS
	.align		4
.L_43:
        /*0130*/ 	.byte	0x04, 0x05
        /*0132*/ 	.short	(.L_45 - .L_44)
.L_44:
        /*0134*/ 	.word	0x00000080
        /*0138*/ 	.word	0x00000001
        /*013c*/ 	.word	0x00000001


	//----- nvinfo : EIATTR_CBANK_PARAM_SIZE
	.align		4
.L_45:
        /*0140*/ 	.byte	0x03, 0x19
        /*0142*/ 	.short	0x0054


	//----- nvinfo : EIATTR_PARAM_CBANK
	.align		4
        /*0144*/ 	.byte	0x04, 0x0a
        /*0146*/ 	.short	(.L_47 - .L_46)
	.align		4
.L_46:
        /*0148*/ 	.word	index@(.nv.constant0.sgemm_nt_32x128)
        /*014c*/ 	.short	0x0380
        /*014e*/ 	.short	0x0054


	//----- nvinfo : EIATTR_SW_WAR
	.align		4
.L_47:
        /*0150*/ 	.byte	0x04, 0x36
        /*0152*/ 	.short	(.L_49 - .L_48)
.L_48:
        /*0154*/ 	.word	0x00000008
.L_49:


//--------------------- .nv.callgraph             --------------------------
	.section	.nv.callgraph,"",@"SHT_CUDA_CALLGRAPH"
	.align	4
	.sectionentsize	8
	.align		4
        /*0000*/ 	.word	0x00000000
	.align		4
        /*0004*/ 	.word	0xffffffff
	.align		4
        /*0008*/ 	.word	0x00000000
	.align		4
        /*000c*/ 	.word	0xfffffffe
	.align		4
        /*0010*/ 	.word	0x00000000
	.align		4
        /*0014*/ 	.word	0xfffffffd
	.align		4
        /*0018*/ 	.word	0x00000000
	.align		4
        /*001c*/ 	.word	0xfffffffc


//--------------------- .text.sgemm_nt_32x128     --------------------------
	.section	.text.sgemm_nt_32x128,"ax",@progbits
	.align	128
        .global         sgemm_nt_32x128
        .type           sgemm_nt_32x128,@function
        .size           sgemm_nt_32x128,(.L_x_1 - sgemm_nt_32x128)
        .other          sgemm_nt_32x128,@"STO_CUDA_ENTRY STV_DEFAULT"
sgemm_nt_32x128:
.text.sgemm_nt_32x128:
[----:B------:R-:W-:Y:S01]  /*0000*/  LDC R1, c[0x0][0x37c] ;  /* 0x0000df00ff017b82 */ /* 0x000fe20000000800 */
[----:B------:R-:W0:Y:S07]  /*0010*/  S2R R7, SR_TID.X ;  /* 0x0000000000077919 */ /* 0x000e2e0000002100 */
[----:B------:R-:W1:Y:S01]  /*0020*/  S2UR UR5, SR_CgaCtaId ;  /* 0x00000000000579c3 */ /* 0x000e620000008800 */
[----:B------:R-:W-:Y:S01]  /*0030*/  UMOV UR4, 0x400 ;  /* 0x0000040000047882 */ /* 0x000fe20000000000 */
[----:B------:R-:W-:-:S06]  /*0040*/  HFMA2 R9, -RZ, RZ, 1.875, 0 ;  /* 0x3f800000ff097431 */ /* 0x000fcc00000001ff */
[----:B------:R-:W2:Y:S01]  /*0050*/  LDC.64 R2, c[0x0][0x398] ;  /* 0x0000e600ff027b82 */ /* 0x000ea20000000a00 */
[----:B-1----:R-:W-:Y:S01]  /*0060*/  ULEA UR4, UR5, UR4, 0x18 ;  /* 0x0000000405047291 */ /* 0x002fe2000f8ec0ff */
[C---:B0-----:R-:W-:Y:S01]  /*0070*/  SHF.L.U32 R0, R7.reuse, 0x2, RZ ;  /* 0x0000000207007819 */ /* 0x041fe200000006ff */
[----:B--2---:R-:W-:-:S03]  /*0080*/  IMAD.WIDE.U32 R2, R7, 0x4, R2 ;  /* 0x0000000407027825 */ /* 0x004fc600078e0002 */
[----:B------:R-:W-:-:S04]  /*0090*/  LOP3.LUT R4, R0, 0x1fc, RZ, 0x3c, !PT ;  /* 0x000001fc00047812 */ /* 0x000fc800078e3cff */
[----:B------:R-:W-:Y:S04]  /*00a0*/  STS [R0+UR4], R9 ;  /* 0x0000000900007988 */ /* 0x000fe80008000804 */
[----:B------:R-:W0:Y:S01]  /*00b0*/  LDS R5, [R4+UR4] ;  /* 0x0000000404057984 */ /* 0x000e220008000800 */
[----:B------:R-:W0:Y:S03]  /*00c0*/  LDCU.64 UR4, c[0x0][0x358] ;  /* 0x00006b00ff0477ac */ /* 0x000e260008000a00 */
[----:B0-----:R-:W-:Y:S01]  /*00d0*/  STG.E desc[UR4][R2.64], R5 ;  /* 0x0000000502007986 */ /* 0x001fe2000c101904 */
[----:B------:R-:W-:Y:S05]  /*00e0*/  EXIT ;  /* 0x000000000000794d */ /* 0x000fea0003800000 */
.L_x_0:
[----:B------:R-:W-:-:S00]  /*00f0*/  BRA `(.L_x_0) ;  /* 0xfffffffc00fc7947 */ /* 0x000fc0000383ffff */
[----:B------:R-:W-:-:S00]  /*0100*/  NOP ;  /* 0x0000000000007918 */ /* 0x000fc00000000000 */
[----:B------:R-:W-:-:S00]  /*0110*/  NOP ;  /* 0x0000000000007918 */ /* 0x000fc00000000000 */
[----:B------:R-:W-:-:S00]  /*0120*/  NOP ;  /* 0x0000000000007918 */ /* 0x000fc00000000000 */
[----:B------:R-:W-:-:S00]  /*0130*/  NOP ;  /* 0x0000000000007918 */ /* 0x000fc00000000000 */
[----:B------:R-:W-:-:S00]  /*0140*/  NOP ;  /* 0x0000000000007918 */ /* 0x000fc00000000000 */
[----:B------:R-:W-:-:S00]  /*0150*/  NOP ;  /* 0x0000000000007918 */ /* 0x000fc00000000000 */
[----:B------:R-:W-:-:S00]  /*0160*/  NOP ;  /* 0x0000000000007918 */ /* 0x000fc00000000000 */
[----:B------:R-:W-:-:S00]  /*0170*/  NOP ;  /* 0x0000000000007918 */ /* 0x000fc00000000000 */
.L_x_1:


//--------------------- .nv.shared.sgemm_nt_32x128 --------------------------
	.section	.nv.shared.sgemm_nt_32x128,"aw",@nobits
	.sectionflags	@""
	.align	4
.nv.shared.sgemm_nt_32x128:
	.zero		22032


//--------------------- .nv.shared.reserved.0     --------------------------
	.section	.nv.shared.reserved.0,"aw",@nobits
	.weak		__nv_reservedSMEM_offset_0_alias
	.size		__nv_reservedSMEM_offset_0_alias, 0, 64
	.other		__nv_reservedSMEM_offset_0_alias,@"STO_CUDA_RESERVED_SHARED STV_DEFAULT"
__nv_reservedSMEM_offset_0_alias:
	.zero		0
	.zero		64


//--------------------- .nv.constant0.sgemm_nt_32x128 --------------------------
	.section	.nv.constant0.sgemm_nt_32x128,"a",@progbits
	.sectionflags	@""
	.align	4
.nv.constant0.sgemm_nt_32x128:
	.zero		980


//--------------------- SYMBOLS --------------------------

	.type		.nv.reservedSmem.offset0,@object
	.size		.nv.reservedSmem.offset0,0x4
	.type		.nv.reservedSmem.cap,@object
	.size		.nv.reservedSmem.cap,0x4
